//
// Generated by NVIDIA NVVM Compiler
//
// Compiler Build ID: CL-36424714
// Cuda compilation tools, release 13.0, V13.0.88
// Based on NVVM 20.0.0
//

.version 9.0
.target sm_100
.address_size 64

	// .globl	_Z9transposePdS_

.visible .entry _Z9transposePdS_(
	.param .u64 .ptr .align 1 _Z9transposePdS__param_0,
	.param .u64 .ptr .align 1 _Z9transposePdS__param_1
)
{
	.reg .pred 	%p<2>;
	.reg .b32 	%r<11>;
	.reg .b64 	%rd<9>;
	.reg .b64 	%fd<2>;

	ld.param.u64 	%rd1, [_Z9transposePdS__param_0];
	ld.param.u64 	%rd2, [_Z9transposePdS__param_1];
	mov.u32 	%r2, %tid.x;
	mov.u32 	%r3, %ctaid.x;
	mov.u32 	%r4, %ntid.x;
	mad.lo.s32 	%r1, %r3, %r4, %r2;
	setp.gt.s32 	%p1, %r1, 15;
	@%p1 bra 	$L__BB0_2;
	cvta.to.global.u64 	%rd3, %rd1;
	cvta.to.global.u64 	%rd4, %rd2;
	shr.s32 	%r5, %r1, 31;
	shr.u32 	%r6, %r5, 30;
	add.s32 	%r7, %r1, %r6;
	shr.s32 	%r8, %r7, 2;
	mul.wide.s32 	%rd5, %r1, 8;
	add.s64 	%rd6, %rd3, %rd5;
	ld.global.f64 	%fd1, [%rd6];
	shl.b32 	%r9, %r1, 2;
	mad.lo.s32 	%r10, %r8, -15, %r9;
	mul.wide.s32 	%rd7, %r10, 8;
	add.s64 	%rd8, %rd4, %rd7;
	st.global.f64 	[%rd8], %fd1;
$L__BB0_2:
	ret;

}


// ===== COMPILED SASS (sm_100) =====

	.target	sm_100

	.elftype	@"ET_EXEC"


//--------------------- .note.nv.tkinfo           --------------------------
	.section	.note.nv.tkinfo,"",@"SHT_NOTE"
	.sectionflags	@"SHF_NOTE_NV_TKINFO"
	.tkinfo
        /*0018*/ 	.word	0x00000002
        /*0030*/ 	.string	""
        /*0030*/ 	.string	"ptxas"
        /*0030*/ 	.string	"Cuda compilation tools, release 13.0, V13.0.88"
        /*0030*/ 	.string	"Build cuda_13.0.r13.0/compiler.36424714_0"
        /*0030*/ 	.string	"-arch sm_100 -m 64 "



//--------------------- .note.nv.cuinfo           --------------------------
	.section	.note.nv.cuinfo,"",@"SHT_NOTE"
	.sectionflags	@"SHF_NOTE_NV_CUINFO"
        /*0018*/ 	.short	0x0002
        /*001a*/ 	.short	0x0064
        /*001c*/ 	.short	0x0082
	.zero		2


//--------------------- .nv.info                  --------------------------
	.section	.nv.info,"",@"SHT_CUDA_INFO"
	.align	4


	//----- nvinfo : EIATTR_REGCOUNT
	.align		4
        /*0000*/ 	.byte	0x04, 0x2f
        /*0002*/ 	.short	(.L_1 - .L_0)
	.align		4
.L_0:
        /*0004*/ 	.word	index@(_Z9transposePdS_)
        /*0008*/ 	.word	0x0000000a


	//----- nvinfo : EIATTR_FRAME_SIZE
	.align		4
.L_1:
        /*000c*/ 	.byte	0x04, 0x11
        /*000e*/ 	.short	(.L_3 - .L_2)
	.align		4
.L_2:
        /*0010*/ 	.word	index@(_Z9transposePdS_)
        /*0014*/ 	.word	0x00000000


	//----- nvinfo : EIATTR_MIN_STACK_SIZE
	.align		4
.L_3:
        /*0018*/ 	.byte	0x04, 0x12
        /*001a*/ 	.short	(.L_5 - .L_4)
	.align		4
.L_4:
        /*001c*/ 	.word	index@(_Z9transposePdS_)
        /*0020*/ 	.word	0x00000000
.L_5:


//--------------------- .nv.compat                --------------------------
	.section	.nv.compat,"",@"SHT_CUDA_COMPAT_INFO"
	.align	4
        /*0000*/ 	.byte	0x02, 0x09, 0x00, 0x00, 0x02, 0x02, 0x01, 0x00, 0x02, 0x05, 0x05, 0x00, 0x03, 0x07, 0x01, 0x01
        /*0010*/ 	.byte	0x02, 0x03, 0x00, 0x00, 0x02, 0x06, 0x01, 0x00, 0x04, 0x0b, 0x08, 0x00, 0x09, 0x00, 0x00, 0x00
        /*0020*/ 	.byte	0x00, 0x00, 0x00, 0x00


//--------------------- .nv.info._Z9transposePdS_ --------------------------
	.section	.nv.info._Z9transposePdS_,"",@"SHT_CUDA_INFO"
	.sectionflags	@""
	.align	4


	//----- nvinfo : EIATTR_CUDA_API_VERSION
	.align		4
        /*0000*/ 	.byte	0x04, 0x37
        /*0002*/ 	.short	(.L_7 - .L_6)
.L_6:
        /*0004*/ 	.word	0x00000082


	//----- nvinfo : EIATTR_KPARAM_INFO
	.align		4
.L_7:
        /*0008*/ 	.byte	0x04, 0x17
        /*000a*/ 	.short	(.L_9 - .L_8)
.L_8:
        /*000c*/ 	.word	0x00000000
        /*0010*/ 	.short	0x0001
        /*0012*/ 	.short	0x0008
        /*0014*/ 	.byte	0x00, 0xf5, 0x21, 0x00


	//----- nvinfo : EIATTR_KPARAM_INFO
	.align		4
.L_9:
        /*0018*/ 	.byte	0x04, 0x17
        /*001a*/ 	.short	(.L_11 - .L_10)
.L_10:
        /*001c*/ 	.word	0x00000000
        /*0020*/ 	.short	0x0000
        /*0022*/ 	.short	0x0000
        /*0024*/ 	.byte	0x00, 0xf5, 0x21, 0x00


	//----- nvinfo : EIATTR_SPARSE_MMA_MASK
	.align		4
.L_11:
        /*0028*/ 	.byte	0x03, 0x50
        /*002a*/ 	.short	0x0000


	//----- nvinfo : EIATTR_MAXREG_COUNT
	.align		4
        /*002c*/ 	.byte	0x03, 0x1b
        /*002e*/ 	.short	0x00ff


	//----- nvinfo : EIATTR_MERCURY_ISA_VERSION
	.align		4
        /*0030*/ 	.byte	0x03, 0x5f
        /*0032*/ 	.short	0x0101


	//----- nvinfo : EIATTR_VRC_CTA_INIT_COUNT
	.align		4
        /*0034*/ 	.byte	0x02, 0x4a
	.zero		1
	.zero		1


	//----- nvinfo : EIATTR_EXIT_INSTR_OFFSETS
	.align		4
        /*0038*/ 	.byte	0x04, 0x1c
        /*003a*/ 	.short	(.L_13 - .L_12)


	//   ....[0]....
.L_12:
        /*003c*/ 	.word	0x00000060


	//   ....[1]....
        /*0040*/ 	.word	0x00000130


	//----- nvinfo : EIATTR_CBANK_PARAM_SIZE
	.align		4
.L_13:
        /*0044*/ 	.byte	0x03, 0x19
        /*0046*/ 	.short	0x0010


	//----- nvinfo : EIATTR_PARAM_CBANK
	.align		4
        /*0048*/ 	.byte	0x04, 0x0a
        /*004a*/ 	.short	(.L_15 - .L_14)
	.align		4
.L_14:
        /*004c*/ 	.word	index@(.nv.constant0._Z9transposePdS_)
        /*0050*/ 	.short	0x0380
        /*0052*/ 	.short	0x0010


	//----- nvinfo : EIATTR_SW_WAR
	.align		4
.L_15:
        /*0054*/ 	.byte	0x04, 0x36
        /*0056*/ 	.short	(.L_17 - .L_16)
.L_16:
        /*0058*/ 	.word	0x00000008
.L_17:


//--------------------- .nv.callgraph             --------------------------
	.section	.nv.callgraph,"",@"SHT_CUDA_CALLGRAPH"
	.align	4
	.sectionentsize	8
	.align		4
        /*0000*/ 	.word	0x00000000
	.align		4
        /*0004*/ 	.word	0xffffffff
	.align		4
        /*0008*/ 	.word	0x00000000
	.align		4
        /*000c*/ 	.word	0xfffffffe
	.align		4
        /*0010*/ 	.word	0x00000000
	.align		4
        /*0014*/ 	.word	0xfffffffd
	.align		4
        /*0018*/ 	.word	0x00000000
	.align		4
        /*001c*/ 	.word	0xfffffffc


//--------------------- .text._Z9transposePdS_    --------------------------
	.section	.text._Z9transposePdS_,"ax",@progbits
	.align	128
        .global         _Z9transposePdS_
        .type           _Z9transposePdS_,@function
        .size           _Z9transposePdS_,(.L_x_1 - _Z9transposePdS_)
        .other          _Z9transposePdS_,@"STO_CUDA_ENTRY STV_DEFAULT"
_Z9transposePdS_:
.text._Z9transposePdS_:
[----:B------:R-:W-:Y:S01]  /*0000*/  LDC R1, c[0x0][0x37c] ;  /* 0x0000df00ff017b82 */ /* 0x000fe20000000800 */
[----:B------:R-:W0:Y:S07]  /*0010*/  S2R R7, SR_TID.X ;  /* 0x0000000000077919 */ /* 0x000e2e0000002100 */
[----:B------:R-:W0:Y:S08]  /*0020*/  S2UR UR4, SR_CTAID.X ;  /* 0x00000000000479c3 */ /* 0x000e300000002500 */
[----:B------:R-:W0:Y:S02]  /*0030*/  LDC R0, c[0x0][0x360] ;  /* 0x0000d800ff007b82 */ /* 0x000e240000000800 */
[----:B0-----:R-:W-:-:S05]  /*0040*/  IMAD R7, R0, UR4, R7 ;  /* 0x0000000400077c24 */ /* 0x001fca000f8e0207 */
[----:B------:R-:W-:-:S13]  /*0050*/  ISETP.GT.AND P0, PT, R7, 0xf, PT ;  /* 0x0000000f0700780c */ /* 0x000fda0003f04270 */
[----:B------:R-:W-:Y:S05]  /*0060*/  @P0 EXIT ;  /* 0x000000000000094d */ /* 0x000fea0003800000 */
[----:B------:R-:W0:Y:S01]  /*0070*/  LDC.64 R2, c[0x0][0x380] ;  /* 0x0000e000ff027b82 */ /* 0x000e220000000a00 */
[----:B------:R-:W1:Y:S07]  /*0080*/  LDCU.64 UR4, c[0x0][0x358] ;  /* 0x00006b00ff0477ac */ /* 0x000e6e0008000a00 */
[----:B------:R-:W2:Y:S01]  /*0090*/  LDC.64 R4, c[0x0][0x388] ;  /* 0x0000e200ff047b82 */ /* 0x000ea20000000a00 */
[----:B0-----:R-:W-:-:S06]  /*00a0*/  IMAD.WIDE R2, R7, 0x8, R2 ;  /* 0x0000000807027825 */ /* 0x001fcc00078e0202 */
[----:B-1----:R-:W3:Y:S01]  /*00b0*/  LDG.E.64 R2, desc[UR4][R2.64] ;  /* 0x0000000402027981 */ /* 0x002ee2000c1e1b00 */
[----:B------:R-:W-:-:S04]  /*00c0*/  SHF.R.S32.HI R0, RZ, 0x1f, R7 ;  /* 0x0000001fff007819 */ /* 0x000fc80000011407 */
[----:B------:R-:W-:Y:S02]  /*00d0*/  LEA.HI R0, R0, R7, RZ, 0x2 ;  /* 0x0000000700007211 */ /* 0x000fe400078f10ff */
[----:B------:R-:W-:Y:S02]  /*00e0*/  SHF.L.U32 R7, R7, 0x2, RZ ;  /* 0x0000000207077819 */ /* 0x000fe400000006ff */
[----:B------:R-:W-:-:S05]  /*00f0*/  SHF.R.S32.HI R0, RZ, 0x2, R0 ;  /* 0x00000002ff007819 */ /* 0x000fca0000011400 */
[----:B------:R-:W-:-:S04]  /*0100*/  IMAD R7, R0, -0xf, R7 ;  /* 0xfffffff100077824 */ /* 0x000fc800078e0207 */
[----:B--2---:R-:W-:-:S05]  /*0110*/  IMAD.WIDE R4, R7, 0x8, R4 ;  /* 0x0000000807047825 */ /* 0x004fca00078e0204 */
[----:B---3--:R-:W-:Y:S01]  /*0120*/  STG.E.64 desc[UR4][R4.64], R2 ;  /* 0x0000000204007986 */ /* 0x008fe2000c101b04 */
[----:B------:R-:W-:Y:S05]  /*0130*/  EXIT ;  /* 0x000000000000794d */ /* 0x000fea0003800000 */
.L_x_0:
[----:B------:R-:W-:-:S00]  /*0140*/  BRA `(.L_x_0) ;  /* 0xfffffffc00fc7947 */ /* 0x000fc0000383ffff */
[----:B------:R-:W-:-:S00]  /*0150*/  NOP ;  /* 0x0000000000007918 */ /* 0x000fc00000000000 */
        /* <DEDUP_REMOVED lines=10> */
.L_x_1:


//--------------------- .nv.shared.reserved.0     --------------------------
	.section	.nv.shared.reserved.0,"aw",@nobits
	.weak		__nv_reservedSMEM_offset_0_alias
	.size		__nv_reservedSMEM_offset_0_alias, 0, 64
	.other		__nv_reservedSMEM_offset_0_alias,@"STO_CUDA_RESERVED_SHARED STV_DEFAULT"
__nv_reservedSMEM_offset_0_alias:
	.zero		0
	.zero		64


//--------------------- .nv.constant0._Z9transposePdS_ --------------------------
	.section	.nv.constant0._Z9transposePdS_,"a",@progbits
	.sectionflags	@""
	.align	4
.nv.constant0._Z9transposePdS_:
	.zero		912


//--------------------- SYMBOLS --------------------------

	.type		.nv.reservedSmem.offset0,@object
	.size		.nv.reservedSmem.offset0,0x4
